//
// Generated by NVIDIA NVVM Compiler
//
// Compiler Build ID: CL-36424714
// Cuda compilation tools, release 13.0, V13.0.88
// Based on NVVM 20.0.0
//

.version 9.0
.target sm_100
.address_size 64

	// .globl	_Z11dot_productPKfS0_Pfi

.visible .entry _Z11dot_productPKfS0_Pfi(
	.param .u64 .ptr .align 1 _Z11dot_productPKfS0_Pfi_param_0,
	.param .u64 .ptr .align 1 _Z11dot_productPKfS0_Pfi_param_1,
	.param .u64 .ptr .align 1 _Z11dot_productPKfS0_Pfi_param_2,
	.param .u32 _Z11dot_productPKfS0_Pfi_param_3
)
{
	.reg .pred 	%p<7>;
	.reg .b32 	%r<31>;
	.reg .b32 	%f<31>;
	.reg .b64 	%rd<20>;

	ld.param.u64 	%rd4, [_Z11dot_productPKfS0_Pfi_param_0];
	ld.param.u64 	%rd5, [_Z11dot_productPKfS0_Pfi_param_1];
	ld.param.u64 	%rd3, [_Z11dot_productPKfS0_Pfi_param_2];
	ld.param.u32 	%r12, [_Z11dot_productPKfS0_Pfi_param_3];
	cvta.to.global.u64 	%rd1, %rd5;
	cvta.to.global.u64 	%rd2, %rd4;
	mov.u32 	%r13, %ntid.x;
	mov.u32 	%r14, %ctaid.x;
	mov.u32 	%r15, %tid.x;
	mad.lo.s32 	%r29, %r13, %r14, %r15;
	mov.u32 	%r16, %nctaid.x;
	mul.lo.s32 	%r2, %r13, %r16;
	setp.ge.s32 	%p1, %r29, %r12;
	mov.f32 	%f30, 0f00000000;
	@%p1 bra 	$L__BB0_7;
	add.s32 	%r17, %r29, %r2;
	max.s32 	%r18, %r12, %r17;
	setp.lt.s32 	%p2, %r17, %r12;
	selp.u32 	%r19, 1, 0, %p2;
	add.s32 	%r20, %r17, %r19;
	sub.s32 	%r21, %r18, %r20;
	div.u32 	%r22, %r21, %r2;
	add.s32 	%r3, %r22, %r19;
	and.b32  	%r23, %r3, 3;
	setp.eq.s32 	%p3, %r23, 3;
	mov.f32 	%f30, 0f00000000;
	@%p3 bra 	$L__BB0_4;
	add.s32 	%r24, %r3, 1;
	and.b32  	%r25, %r24, 3;
	neg.s32 	%r27, %r25;
	mov.f32 	%f30, 0f00000000;
$L__BB0_3:
	.pragma "nounroll";
	mul.wide.s32 	%rd6, %r29, 4;
	add.s64 	%rd7, %rd1, %rd6;
	add.s64 	%rd8, %rd2, %rd6;
	ld.global.f32 	%f12, [%rd8];
	ld.global.f32 	%f13, [%rd7];
	fma.rn.f32 	%f30, %f12, %f13, %f30;
	add.s32 	%r29, %r29, %r2;
	add.s32 	%r27, %r27, 1;
	setp.ne.s32 	%p4, %r27, 0;
	@%p4 bra 	$L__BB0_3;
$L__BB0_4:
	setp.lt.u32 	%p5, %r3, 3;
	@%p5 bra 	$L__BB0_7;
	mul.wide.s32 	%rd12, %r2, 4;
	shl.b32 	%r26, %r2, 2;
$L__BB0_6:
	mul.wide.s32 	%rd9, %r29, 4;
	add.s64 	%rd10, %rd2, %rd9;
	ld.global.f32 	%f14, [%rd10];
	add.s64 	%rd11, %rd1, %rd9;
	ld.global.f32 	%f15, [%rd11];
	fma.rn.f32 	%f16, %f14, %f15, %f30;
	add.s64 	%rd13, %rd10, %rd12;
	ld.global.f32 	%f17, [%rd13];
	add.s64 	%rd14, %rd11, %rd12;
	ld.global.f32 	%f18, [%rd14];
	fma.rn.f32 	%f19, %f17, %f18, %f16;
	add.s64 	%rd15, %rd13, %rd12;
	ld.global.f32 	%f20, [%rd15];
	add.s64 	%rd16, %rd14, %rd12;
	ld.global.f32 	%f21, [%rd16];
	fma.rn.f32 	%f22, %f20, %f21, %f19;
	add.s64 	%rd17, %rd15, %rd12;
	ld.global.f32 	%f23, [%rd17];
	add.s64 	%rd18, %rd16, %rd12;
	ld.global.f32 	%f24, [%rd18];
	fma.rn.f32 	%f30, %f23, %f24, %f22;
	add.s32 	%r29, %r26, %r29;
	setp.lt.s32 	%p6, %r29, %r12;
	@%p6 bra 	$L__BB0_6;
$L__BB0_7:
	cvta.to.global.u64 	%rd19, %rd3;
	atom.global.add.f32 	%f25, [%rd19], %f30;
	ret;

}


// ===== COMPILED SASS (sm_100) =====

	.target	sm_100

	.elftype	@"ET_EXEC"


//--------------------- .note.nv.tkinfo           --------------------------
	.section	.note.nv.tkinfo,"",@"SHT_NOTE"
	.sectionflags	@"SHF_NOTE_NV_TKINFO"
	.tkinfo
        /*0018*/ 	.word	0x00000002
        /*0030*/ 	.string	""
        /*0030*/ 	.string	"ptxas"
        /*0030*/ 	.string	"Cuda compilation tools, release 13.0, V13.0.88"
        /*0030*/ 	.string	"Build cuda_13.0.r13.0/compiler.36424714_0"
        /*0030*/ 	.string	"-arch sm_100 -m 64 "



//--------------------- .note.nv.cuinfo           --------------------------
	.section	.note.nv.cuinfo,"",@"SHT_NOTE"
	.sectionflags	@"SHF_NOTE_NV_CUINFO"
        /*0018*/ 	.short	0x0002
        /*001a*/ 	.short	0x0064
        /*001c*/ 	.short	0x0082
	.zero		2


//--------------------- .nv.info                  --------------------------
	.section	.nv.info,"",@"SHT_CUDA_INFO"
	.align	4


	//----- nvinfo : EIATTR_REGCOUNT
	.align		4
        /*0000*/ 	.byte	0x04, 0x2f
        /*0002*/ 	.short	(.L_1 - .L_0)
	.align		4
.L_0:
        /*0004*/ 	.word	index@(_Z11dot_productPKfS0_Pfi)
        /*0008*/ 	.word	0x00000017


	//----- nvinfo : EIATTR_FRAME_SIZE
	.align		4
.L_1:
        /*000c*/ 	.byte	0x04, 0x11
        /*000e*/ 	.short	(.L_3 - .L_2)
	.align		4
.L_2:
        /*0010*/ 	.word	index@(_Z11dot_productPKfS0_Pfi)
        /*0014*/ 	.word	0x00000000


	//----- nvinfo : EIATTR_MIN_STACK_SIZE
	.align		4
.L_3:
        /*0018*/ 	.byte	0x04, 0x12
        /*001a*/ 	.short	(.L_5 - .L_4)
	.align		4
.L_4:
        /*001c*/ 	.word	index@(_Z11dot_productPKfS0_Pfi)
        /*0020*/ 	.word	0x00000000
.L_5:


//--------------------- .nv.compat                --------------------------
	.section	.nv.compat,"",@"SHT_CUDA_COMPAT_INFO"
	.align	4
        /*0000*/ 	.byte	0x02, 0x09, 0x00, 0x00, 0x02, 0x02, 0x01, 0x00, 0x02, 0x05, 0x05, 0x00, 0x03, 0x07, 0x01, 0x01
        /*0010*/ 	.byte	0x02, 0x03, 0x00, 0x00, 0x02, 0x06, 0x01, 0x00, 0x04, 0x0b, 0x08, 0x00, 0x09, 0x00, 0x00, 0x00
        /*0020*/ 	.byte	0x00, 0x00, 0x00, 0x00


//--------------------- .nv.info._Z11dot_productPKfS0_Pfi --------------------------
	.section	.nv.info._Z11dot_productPKfS0_Pfi,"",@"SHT_CUDA_INFO"
	.sectionflags	@""
	.align	4


	//----- nvinfo : EIATTR_CUDA_API_VERSION
	.align		4
        /*0000*/ 	.byte	0x04, 0x37
        /*0002*/ 	.short	(.L_7 - .L_6)
.L_6:
        /*0004*/ 	.word	0x00000082


	//----- nvinfo : EIATTR_KPARAM_INFO
	.align		4
.L_7:
        /*0008*/ 	.byte	0x04, 0x17
        /*000a*/ 	.short	(.L_9 - .L_8)
.L_8:
        /*000c*/ 	.word	0x00000000
        /*0010*/ 	.short	0x0003
        /*0012*/ 	.short	0x0018
        /*0014*/ 	.byte	0x00, 0xf0, 0x11, 0x00


	//----- nvinfo : EIATTR_KPARAM_INFO
	.align		4
.L_9:
        /*0018*/ 	.byte	0x04, 0x17
        /*001a*/ 	.short	(.L_11 - .L_10)
.L_10:
        /*001c*/ 	.word	0x00000000
        /*0020*/ 	.short	0x0002
        /*0022*/ 	.short	0x0010
        /*0024*/ 	.byte	0x00, 0xf5, 0x21, 0x00


	//----- nvinfo : EIATTR_KPARAM_INFO
	.align		4
.L_11:
        /*0028*/ 	.byte	0x04, 0x17
        /*002a*/ 	.short	(.L_13 - .L_12)
.L_12:
        /*002c*/ 	.word	0x00000000
        /*0030*/ 	.short	0x0001
        /*0032*/ 	.short	0x0008
        /*0034*/ 	.byte	0x00, 0xf5, 0x21, 0x00


	//----- nvinfo : EIATTR_KPARAM_INFO
	.align		4
.L_13:
        /*0038*/ 	.byte	0x04, 0x17
        /*003a*/ 	.short	(.L_15 - .L_14)
.L_14:
        /*003c*/ 	.word	0x00000000
        /*0040*/ 	.short	0x0000
        /*0042*/ 	.short	0x0000
        /*0044*/ 	.byte	0x00, 0xf5, 0x21, 0x00


	//----- nvinfo : EIATTR_SPARSE_MMA_MASK
	.align		4
.L_15:
        /*0048*/ 	.byte	0x03, 0x50
        /*004a*/ 	.short	0x0000


	//----- nvinfo : EIATTR_MAXREG_COUNT
	.align		4
        /*004c*/ 	.byte	0x03, 0x1b
        /*004e*/ 	.short	0x00ff


	//----- nvinfo : EIATTR_MERCURY_ISA_VERSION
	.align		4
        /*0050*/ 	.byte	0x03, 0x5f
        /*0052*/ 	.short	0x0101


	//----- nvinfo : EIATTR_VRC_CTA_INIT_COUNT
	.align		4
        /*0054*/ 	.byte	0x02, 0x4a
	.zero		1
	.zero		1


	//----- nvinfo : EIATTR_EXIT_INSTR_OFFSETS
	.align		4
        /*0058*/ 	.byte	0x04, 0x1c
        /*005a*/ 	.short	(.L_17 - .L_16)


	//   ....[0]....
.L_16:
        /*005c*/ 	.word	0x00000580


	//----- nvinfo : EIATTR_CRS_STACK_SIZE
	.align		4
.L_17:
        /*0060*/ 	.byte	0x04, 0x1e
        /*0062*/ 	.short	(.L_19 - .L_18)
.L_18:
        /*0064*/ 	.word	0x00000000


	//----- nvinfo : EIATTR_CBANK_PARAM_SIZE
	.align		4
.L_19:
        /*0068*/ 	.byte	0x03, 0x19
        /*006a*/ 	.short	0x001c


	//----- nvinfo : EIATTR_PARAM_CBANK
	.align		4
        /*006c*/ 	.byte	0x04, 0x0a
        /*006e*/ 	.short	(.L_21 - .L_20)
	.align		4
.L_20:
        /*0070*/ 	.word	index@(.nv.constant0._Z11dot_productPKfS0_Pfi)
        /*0074*/ 	.short	0x0380
        /*0076*/ 	.short	0x001c


	//----- nvinfo : EIATTR_SW_WAR
	.align		4
.L_21:
        /*0078*/ 	.byte	0x04, 0x36
        /*007a*/ 	.short	(.L_23 - .L_22)
.L_22:
        /*007c*/ 	.word	0x00000008
.L_23:


//--------------------- .nv.callgraph             --------------------------
	.section	.nv.callgraph,"",@"SHT_CUDA_CALLGRAPH"
	.align	4
	.sectionentsize	8
	.align		4
        /*0000*/ 	.word	0x00000000
	.align		4
        /*0004*/ 	.word	0xffffffff
	.align		4
        /*0008*/ 	.word	0x00000000
	.align		4
        /*000c*/ 	.word	0xfffffffe
	.align		4
        /*0010*/ 	.word	0x00000000
	.align		4
        /*0014*/ 	.word	0xfffffffd
	.align		4
        /*0018*/ 	.word	0x00000000
	.align		4
        /*001c*/ 	.word	0xfffffffc


//--------------------- .text._Z11dot_productPKfS0_Pfi --------------------------
	.section	.text._Z11dot_productPKfS0_Pfi,"ax",@progbits
	.align	128
        .global         _Z11dot_productPKfS0_Pfi
        .type           _Z11dot_productPKfS0_Pfi,@function
        .size           _Z11dot_productPKfS0_Pfi,(.L_x_7 - _Z11dot_productPKfS0_Pfi)
        .other          _Z11dot_productPKfS0_Pfi,@"STO_CUDA_ENTRY STV_DEFAULT"
_Z11dot_productPKfS0_Pfi:
.text._Z11dot_productPKfS0_Pfi:
[----:B------:R-:W-:Y:S01]  /*0000*/  LDC R1, c[0x0][0x37c] ;  /* 0x0000df00ff017b82 */ /* 0x000fe20000000800 */
[----:B------:R-:W0:Y:S01]  /*0010*/  S2R R2, SR_CTAID.X ;  /* 0x0000000000027919 */ /* 0x000e220000002500 */
[----:B------:R-:W0:Y:S06]  /*0020*/  LDCU UR6, c[0x0][0x360] ;  /* 0x00006c00ff0677ac */ /* 0x000e2c0008000800 */
[----:B------:R-:W1:Y:S01]  /*0030*/  LDC R4, c[0x0][0x370] ;  /* 0x0000dc00ff047b82 */ /* 0x000e620000000800 */
[----:B------:R-:W-:Y:S01]  /*0040*/  BSSY.RECONVERGENT B0, `(.L_x_0) ;  /* 0x0000051000007945 */ /* 0x000fe20003800200 */
[----:B------:R-:W0:Y:S01]  /*0050*/  S2R R3, SR_TID.X ;  /* 0x0000000000037919 */ /* 0x000e220000002100 */
[----:B------:R-:W2:Y:S01]  /*0060*/  LDCU UR7, c[0x0][0x398] ;  /* 0x00007300ff0777ac */ /* 0x000ea20008000800 */
[----:B------:R-:W-:Y:S01]  /*0070*/  HFMA2 R0, -RZ, RZ, 0, 0 ;  /* 0x00000000ff007431 */ /* 0x000fe200000001ff */
[----:B------:R-:W3:Y:S01]  /*0080*/  LDCU.64 UR4, c[0x0][0x358] ;  /* 0x00006b00ff0477ac */ /* 0x000ee20008000a00 */
[----:B0-----:R-:W-:-:S02]  /*0090*/  IMAD R2, R2, UR6, R3 ;  /* 0x0000000602027c24 */ /* 0x001fc4000f8e0203 */
[----:B-1----:R-:W-:-:S03]  /*00a0*/  IMAD R3, R4, UR6, RZ ;  /* 0x0000000604037c24 */ /* 0x002fc6000f8e02ff */
[----:B--2---:R-:W-:-:S13]  /*00b0*/  ISETP.GE.AND P0, PT, R2, UR7, PT ;  /* 0x0000000702007c0c */ /* 0x004fda000bf06270 */
[----:B---3--:R-:W-:Y:S05]  /*00c0*/  @P0 BRA `(.L_x_1) ;  /* 0x0000000400200947 */ /* 0x008fea0003800000 */
[----:B------:R-:W0:Y:S01]  /*00d0*/  I2F.U32.RP R8, R3 ;  /* 0x0000000300087306 */ /* 0x000e220000209000 */
[C---:B------:R-:W-:Y:S01]  /*00e0*/  IADD3 R0, PT, PT, R3.reuse, R2, RZ ;  /* 0x0000000203007210 */ /* 0x040fe20007ffe0ff */
[----:B------:R-:W-:Y:S01]  /*00f0*/  IMAD.MOV R9, RZ, RZ, -R3 ;  /* 0x000000ffff097224 */ /* 0x000fe200078e0a03 */
[----:B------:R-:W-:Y:S01]  /*0100*/  ISETP.NE.U32.AND P2, PT, R3, RZ, PT ;  /* 0x000000ff0300720c */ /* 0x000fe20003f45070 */
[----:B------:R-:W-:Y:S01]  /*0110*/  BSSY.RECONVERGENT B1, `(.L_x_2) ;  /* 0x0000029000017945 */ /* 0x000fe20003800200 */
[C---:B------:R-:W-:Y:S02]  /*0120*/  ISETP.GE.AND P0, PT, R0.reuse, UR7, PT ;  /* 0x0000000700007c0c */ /* 0x040fe4000bf06270 */
[----:B------:R-:W-:Y:S02]  /*0130*/  VIMNMX R7, PT, PT, R0, UR7, !PT ;  /* 0x0000000700077c48 */ /* 0x000fe4000ffe0100 */
[----:B------:R-:W-:-:S04]  /*0140*/  SEL R6, RZ, 0x1, P0 ;  /* 0x00000001ff067807 */ /* 0x000fc80000000000 */
[----:B------:R-:W-:Y:S01]  /*0150*/  IADD3 R0, PT, PT, R7, -R0, -R6 ;  /* 0x8000000007007210 */ /* 0x000fe20007ffe806 */
[----:B0-----:R-:W0:Y:S02]  /*0160*/  MUFU.RCP R8, R8 ;  /* 0x0000000800087308 */ /* 0x001e240000001000 */
[----:B0-----:R-:W-:-:S06]  /*0170*/  IADD3 R4, PT, PT, R8, 0xffffffe, RZ ;  /* 0x0ffffffe08047810 */ /* 0x001fcc0007ffe0ff */
[----:B------:R0:W1:Y:S02]  /*0180*/  F2I.FTZ.U32.TRUNC.NTZ R5, R4 ;  /* 0x0000000400057305 */ /* 0x000064000021f000 */
[----:B0-----:R-:W-:Y:S01]  /*0190*/  MOV R4, RZ ;  /* 0x000000ff00047202 */ /* 0x001fe20000000f00 */
[----:B-1----:R-:W-:-:S04]  /*01a0*/  IMAD R9, R9, R5, RZ ;  /* 0x0000000509097224 */ /* 0x002fc800078e02ff */
[----:B------:R-:W-:-:S06]  /*01b0*/  IMAD.HI.U32 R5, R5, R9, R4 ;  /* 0x0000000905057227 */ /* 0x000fcc00078e0004 */
[----:B------:R-:W-:-:S04]  /*01c0*/  IMAD.HI.U32 R5, R5, R0, RZ ;  /* 0x0000000005057227 */ /* 0x000fc800078e00ff */
[----:B------:R-:W-:-:S04]  /*01d0*/  IMAD.MOV R4, RZ, RZ, -R5 ;  /* 0x000000ffff047224 */ /* 0x000fc800078e0a05 */
[----:B------:R-:W-:-:S05]  /*01e0*/  IMAD R0, R3, R4, R0 ;  /* 0x0000000403007224 */ /* 0x000fca00078e0200 */
[----:B------:R-:W-:-:S13]  /*01f0*/  ISETP.GE.U32.AND P0, PT, R0, R3, PT ;  /* 0x000000030000720c */ /* 0x000fda0003f06070 */
[----:B------:R-:W-:Y:S02]  /*0200*/  @P0 IADD3 R0, PT, PT, -R3, R0, RZ ;  /* 0x0000000003000210 */ /* 0x000fe40007ffe1ff */
[----:B------:R-:W-:Y:S02]  /*0210*/  @P0 IADD3 R5, PT, PT, R5, 0x1, RZ ;  /* 0x0000000105050810 */ /* 0x000fe40007ffe0ff */
[----:B------:R-:W-:-:S13]  /*0220*/  ISETP.GE.U32.AND P1, PT, R0, R3, PT ;  /* 0x000000030000720c */ /* 0x000fda0003f26070 */
[----:B------:R-:W-:Y:S01]  /*0230*/  @P1 VIADD R5, R5, 0x1 ;  /* 0x0000000105051836 */ /* 0x000fe20000000000 */
[----:B------:R-:W-:-:S04]  /*0240*/  @!P2 LOP3.LUT R5, RZ, R3, RZ, 0x33, !PT ;  /* 0x00000003ff05a212 */ /* 0x000fc800078e33ff */
[----:B------:R-:W-:-:S04]  /*0250*/  IADD3 R5, PT, PT, R6, R5, RZ ;  /* 0x0000000506057210 */ /* 0x000fc80007ffe0ff */
[C---:B------:R-:W-:Y:S02]  /*0260*/  LOP3.LUT R0, R5.reuse, 0x3, RZ, 0xc0, !PT ;  /* 0x0000000305007812 */ /* 0x040fe400078ec0ff */
[----:B------:R-:W-:Y:S02]  /*0270*/  ISETP.GE.U32.AND P1, PT, R5, 0x3, PT ;  /* 0x000000030500780c */ /* 0x000fe40003f26070 */
[----:B------:R-:W-:Y:S02]  /*0280*/  ISETP.NE.AND P0, PT, R0, 0x3, PT ;  /* 0x000000030000780c */ /* 0x000fe40003f05270 */
[----:B------:R-:W-:-:S11]  /*0290*/  MOV R0, RZ ;  /* 0x000000ff00007202 */ /* 0x000fd60000000f00 */
[----:B------:R-:W-:Y:S05]  /*02a0*/  @!P0 BRA `(.L_x_3) ;  /* 0x00000000003c8947 */ /* 0x000fea0003800000 */
[----:B------:R-:W0:Y:S01]  /*02b0*/  LDC.64 R10, c[0x0][0x380] ;  /* 0x0000e000ff0a7b82 */ /* 0x000e220000000a00 */
[----:B------:R-:W-:-:S05]  /*02c0*/  VIADD R0, R5, 0x1 ;  /* 0x0000000105007836 */ /* 0x000fca0000000000 */
[----:B------:R-:W-:Y:S02]  /*02d0*/  LOP3.LUT R4, R0, 0x3, RZ, 0xc0, !PT ;  /* 0x0000000300047812 */ /* 0x000fe400078ec0ff */
[----:B------:R-:W1:Y:S01]  /*02e0*/  LDC.64 R8, c[0x0][0x388] ;  /* 0x0000e200ff087b82 */ /* 0x000e620000000a00 */
[----:B------:R-:W-:Y:S02]  /*02f0*/  MOV R0, RZ ;  /* 0x000000ff00007202 */ /* 0x000fe40000000f00 */
[----:B------:R-:W-:-:S07]  /*0300*/  IADD3 R12, PT, PT, -R4, RZ, RZ ;  /* 0x000000ff040c7210 */ /* 0x000fce0007ffe1ff */
.L_x_4:
[----:B-1----:R-:W-:-:S04]  /*0310*/  IMAD.WIDE R4, R2, 0x4, R8 ;  /* 0x0000000402047825 */ /* 0x002fc800078e0208 */
[----:B0-----:R-:W-:Y:S02]  /*0320*/  IMAD.WIDE R6, R2, 0x4, R10 ;  /* 0x0000000402067825 */ /* 0x001fe400078e020a */
[----:B------:R-:W2:Y:S04]  /*0330*/  LDG.E R4, desc[UR4][R4.64] ;  /* 0x0000000404047981 */ /* 0x000ea8000c1e1900 */
[----:B------:R-:W2:Y:S01]  /*0340*/  LDG.E R7, desc[UR4][R6.64] ;  /* 0x0000000406077981 */ /* 0x000ea2000c1e1900 */
[----:B------:R-:W-:Y:S01]  /*0350*/  VIADD R12, R12, 0x1 ;  /* 0x000000010c0c7836 */ /* 0x000fe20000000000 */
[----:B------:R-:W-:-:S04]  /*0360*/  IADD3 R2, PT, PT, R3, R2, RZ ;  /* 0x0000000203027210 */ /* 0x000fc80007ffe0ff */
[----:B------:R-:W-:Y:S01]  /*0370*/  ISETP.NE.AND P0, PT, R12, RZ, PT ;  /* 0x000000ff0c00720c */ /* 0x000fe20003f05270 */
[----:B--2---:R-:W-:-:S12]  /*0380*/  FFMA R0, R7, R4, R0 ;  /* 0x0000000407007223 */ /* 0x004fd80000000000 */
[----:B------:R-:W-:Y:S05]  /*0390*/  @P0 BRA `(.L_x_4) ;  /* 0xfffffffc00dc0947 */ /* 0x000fea000383ffff */
.L_x_3:
[----:B------:R-:W-:Y:S05]  /*03a0*/  BSYNC.RECONVERGENT B1 ;  /* 0x0000000000017941 */ /* 0x000fea0003800200 */
.L_x_2:
[----:B------:R-:W-:Y:S05]  /*03b0*/  @!P1 BRA `(.L_x_1) ;  /* 0x0000000000649947 */ /* 0x000fea0003800000 */
.L_x_5:
[----:B------:R-:W0:Y:S08]  /*03c0*/  LDC.64 R4, c[0x0][0x380] ;  /* 0x0000e000ff047b82 */ /* 0x000e300000000a00 */
[----:B------:R-:W1:Y:S01]  /*03d0*/  LDC.64 R6, c[0x0][0x388] ;  /* 0x0000e200ff067b82 */ /* 0x000e620000000a00 */
[----:B0-----:R-:W-:-:S04]  /*03e0*/  IMAD.WIDE R16, R2, 0x4, R4 ;  /* 0x0000000402107825 */ /* 0x001fc800078e0204 */
[----:B------:R-:W-:Y:S02]  /*03f0*/  IMAD.WIDE R4, R3, 0x4, R16 ;  /* 0x0000000403047825 */ /* 0x000fe400078e0210 */
[----:B------:R-:W2:Y:S02]  /*0400*/  LDG.E R17, desc[UR4][R16.64] ;  /* 0x0000000410117981 */ /* 0x000ea4000c1e1900 */
[----:B-1----:R-:W-:-:S04]  /*0410*/  IMAD.WIDE R18, R2, 0x4, R6 ;  /* 0x0000000402127825 */ /* 0x002fc800078e0206 */
[C---:B------:R-:W-:Y:S02]  /*0420*/  IMAD.WIDE R6, R3.reuse, 0x4, R18 ;  /* 0x0000000403067825 */ /* 0x040fe400078e0212 */
[----:B------:R-:W2:Y:S02]  /*0430*/  LDG.E R18, desc[UR4][R18.64] ;  /* 0x0000000412127981 */ /* 0x000ea4000c1e1900 */
[C---:B------:R-:W-:Y:S02]  /*0440*/  IMAD.WIDE R8, R3.reuse, 0x4, R4 ;  /* 0x0000000403087825 */ /* 0x040fe400078e0204 */
[----:B------:R-:W3:Y:S02]  /*0450*/  LDG.E R4, desc[UR4][R4.64] ;  /* 0x0000000404047981 */ /* 0x000ee4000c1e1900 */
[C---:B------:R-:W-:Y:S02]  /*0460*/  IMAD.WIDE R10, R3.reuse, 0x4, R6 ;  /* 0x00000004030a7825 */ /* 0x040fe400078e0206 */
[----:B------:R-:W3:Y:S02]  /*0470*/  LDG.E R6, desc[UR4][R6.64] ;  /* 0x0000000406067981 */ /* 0x000ee4000c1e1900 */
[----:B------:R-:W-:-:S02]  /*0480*/  IMAD.WIDE R12, R3, 0x4, R8 ;  /* 0x00000004030c7825 */ /* 0x000fc400078e0208 */
[----:B------:R-:W4:Y:S02]  /*0490*/  LDG.E R20, desc[UR4][R8.64] ;  /* 0x0000000408147981 */ /* 0x000f24000c1e1900 */
[C---:B------:R-:W-:Y:S02]  /*04a0*/  IMAD.WIDE R14, R3.reuse, 0x4, R10 ;  /* 0x00000004030e7825 */ /* 0x040fe400078e020a */
[----:B------:R-:W4:Y:S04]  /*04b0*/  LDG.E R10, desc[UR4][R10.64] ;  /* 0x000000040a0a7981 */ /* 0x000f28000c1e1900 */
[----:B------:R-:W5:Y:S04]  /*04c0*/  LDG.E R12, desc[UR4][R12.64] ;  /* 0x000000040c0c7981 */ /* 0x000f68000c1e1900 */
[----:B------:R-:W5:Y:S01]  /*04d0*/  LDG.E R14, desc[UR4][R14.64] ;  /* 0x000000040e0e7981 */ /* 0x000f62000c1e1900 */
[----:B------:R-:W-:-:S04]  /*04e0*/  LEA R2, R3, R2, 0x2 ;  /* 0x0000000203027211 */ /* 0x000fc800078e10ff */
[----:B------:R-:W-:Y:S01]  /*04f0*/  ISETP.GE.AND P0, PT, R2, UR7, PT ;  /* 0x0000000702007c0c */ /* 0x000fe2000bf06270 */
[----:B--2---:R-:W-:-:S04]  /*0500*/  FFMA R17, R17, R18, R0 ;  /* 0x0000001211117223 */ /* 0x004fc80000000000 */
[----:B---3--:R-:W-:-:S04]  /*0510*/  FFMA R17, R4, R6, R17 ;  /* 0x0000000604117223 */ /* 0x008fc80000000011 */
[----:B----4-:R-:W-:-:S04]  /*0520*/  FFMA R17, R20, R10, R17 ;  /* 0x0000000a14117223 */ /* 0x010fc80000000011 */
[----:B-----5:R-:W-:Y:S01]  /*0530*/  FFMA R0, R12, R14, R17 ;  /* 0x0000000e0c007223 */ /* 0x020fe20000000011 */
[----:B------:R-:W-:Y:S06]  /*0540*/  @!P0 BRA `(.L_x_5) ;  /* 0xfffffffc009c8947 */ /* 0x000fec000383ffff */
.L_x_1:
[----:B------:R-:W-:Y:S05]  /*0550*/  BSYNC.RECONVERGENT B0 ;  /* 0x0000000000007941 */ /* 0x000fea0003800200 */
.L_x_0:
[----:B------:R-:W0:Y:S02]  /*0560*/  LDC.64 R2, c[0x0][0x390] ;  /* 0x0000e400ff027b82 */ /* 0x000e240000000a00 */
[----:B0-----:R-:W-:Y:S01]  /*0570*/  REDG.E.ADD.F32.FTZ.RN.STRONG.GPU desc[UR4][R2.64], R0 ;  /* 0x00000000020079a6 */ /* 0x001fe2000c12f304 */
[----:B------:R-:W-:Y:S05]  /*0580*/  EXIT ;  /* 0x000000000000794d */ /* 0x000fea0003800000 */
.L_x_6:
[----:B------:R-:W-:-:S00]  /*0590*/  BRA `(.L_x_6) ;  /* 0xfffffffc00fc7947 */ /* 0x000fc0000383ffff */
[----:B------:R-:W-:-:S00]  /*05a0*/  NOP ;  /* 0x0000000000007918 */ /* 0x000fc00000000000 */
        /* <DEDUP_REMOVED lines=13> */
.L_x_7:


//--------------------- .nv.shared.reserved.0     --------------------------
	.section	.nv.shared.reserved.0,"aw",@nobits
	.weak		__nv_reservedSMEM_offset_0_alias
	.size		__nv_reservedSMEM_offset_0_alias, 0, 64
	.other		__nv_reservedSMEM_offset_0_alias,@"STO_CUDA_RESERVED_SHARED STV_DEFAULT"
__nv_reservedSMEM_offset_0_alias:
	.zero		0
	.zero		64


//--------------------- .nv.constant0._Z11dot_productPKfS0_Pfi --------------------------
	.section	.nv.constant0._Z11dot_productPKfS0_Pfi,"a",@progbits
	.sectionflags	@""
	.align	4
.nv.constant0._Z11dot_productPKfS0_Pfi:
	.zero		924


//--------------------- SYMBOLS --------------------------

	.type		.nv.reservedSmem.offset0,@object
	.size		.nv.reservedSmem.offset0,0x4
